//
// Generated by NVIDIA NVVM Compiler
//
// Compiler Build ID: CL-36424714
// Cuda compilation tools, release 13.0, V13.0.88
// Based on NVVM 20.0.0
//

.version 9.0
.target sm_100
.address_size 64

	// .globl	_Z12colorConvertPhS_ii
// _ZZ5sobelPhS_iiE9ds_PIXELS has been demoted

.visible .entry _Z12colorConvertPhS_ii(
	.param .u64 .ptr .align 1 _Z12colorConvertPhS_ii_param_0,
	.param .u64 .ptr .align 1 _Z12colorConvertPhS_ii_param_1,
	.param .u32 _Z12colorConvertPhS_ii_param_2,
	.param .u32 _Z12colorConvertPhS_ii_param_3
)
{
	.reg .pred 	%p<4>;
	.reg .b16 	%rs<4>;
	.reg .b32 	%r<16>;
	.reg .b64 	%rd<9>;
	.reg .b64 	%fd<7>;

	ld.param.u64 	%rd1, [_Z12colorConvertPhS_ii_param_0];
	ld.param.u64 	%rd2, [_Z12colorConvertPhS_ii_param_1];
	ld.param.u32 	%r4, [_Z12colorConvertPhS_ii_param_2];
	ld.param.u32 	%r3, [_Z12colorConvertPhS_ii_param_3];
	mov.u32 	%r6, %ctaid.x;
	mov.u32 	%r7, %ntid.x;
	mov.u32 	%r8, %tid.x;
	mad.lo.s32 	%r1, %r6, %r7, %r8;
	mov.u32 	%r9, %ctaid.y;
	mov.u32 	%r10, %ntid.y;
	mov.u32 	%r11, %tid.y;
	mad.lo.s32 	%r12, %r9, %r10, %r11;
	setp.ge.s32 	%p1, %r1, %r3;
	setp.ge.s32 	%p2, %r12, %r4;
	or.pred  	%p3, %p1, %p2;
	@%p3 bra 	$L__BB0_2;
	cvta.to.global.u64 	%rd3, %rd2;
	cvta.to.global.u64 	%rd4, %rd1;
	mad.lo.s32 	%r13, %r3, %r12, %r1;
	mul.lo.s32 	%r14, %r13, 3;
	cvt.s64.s32 	%rd5, %r14;
	add.s64 	%rd6, %rd3, %rd5;
	ld.global.u8 	%rs1, [%rd6];
	cvt.rn.f64.u16 	%fd1, %rs1;
	ld.global.u8 	%rs2, [%rd6+1];
	cvt.rn.f64.u16 	%fd2, %rs2;
	mul.f64 	%fd3, %fd2, 0d3FE6B851EB851EB8;
	fma.rn.f64 	%fd4, %fd1, 0d3FB1EB851EB851EC, %fd3;
	ld.global.u8 	%rs3, [%rd6+2];
	cvt.rn.f64.u16 	%fd5, %rs3;
	fma.rn.f64 	%fd6, %fd5, 0d3FCAE147AE147AE1, %fd4;
	cvt.rzi.u32.f64 	%r15, %fd6;
	cvt.s64.s32 	%rd7, %r13;
	add.s64 	%rd8, %rd4, %rd7;
	st.global.u8 	[%rd8], %r15;
$L__BB0_2:
	ret;

}
	// .globl	_Z5sobelPhS_ii
.visible .entry _Z5sobelPhS_ii(
	.param .u64 .ptr .align 1 _Z5sobelPhS_ii_param_0,
	.param .u64 .ptr .align 1 _Z5sobelPhS_ii_param_1,
	.param .u32 _Z5sobelPhS_ii_param_2,
	.param .u32 _Z5sobelPhS_ii_param_3
)
{
	.reg .pred 	%p<18>;
	.reg .b16 	%rs<2>;
	.reg .b32 	%r<35>;
	.reg .b32 	%f<26>;
	.reg .b64 	%rd<9>;
	// demoted variable
	.shared .align 4 .b8 _ZZ5sobelPhS_iiE9ds_PIXELS[1024];
	ld.param.u64 	%rd1, [_Z5sobelPhS_ii_param_0];
	ld.param.u64 	%rd2, [_Z5sobelPhS_ii_param_1];
	ld.param.u32 	%r8, [_Z5sobelPhS_ii_param_2];
	ld.param.u32 	%r10, [_Z5sobelPhS_ii_param_3];
	mov.u32 	%r11, %ctaid.x;
	mov.u32 	%r1, %ntid.x;
	mov.u32 	%r2, %tid.x;
	mad.lo.s32 	%r12, %r11, %r1, %r2;
	mov.u32 	%r13, %ctaid.y;
	mov.u32 	%r4, %ntid.y;
	mov.u32 	%r5, %tid.y;
	mad.lo.s32 	%r6, %r13, %r4, %r5;
	setp.lt.s32 	%p5, %r12, 0;
	add.s32 	%r14, %r10, 1;
	setp.gt.s32 	%p6, %r12, %r14;
	mov.pred 	%p17, 0;
	or.pred  	%p7, %p5, %p6;
	@%p7 bra 	$L__BB1_2;
	add.s32 	%r15, %r8, 1;
	setp.le.s32 	%p17, %r6, %r15;
$L__BB1_2:
	setp.gt.s32 	%p8, %r12, 0;
	setp.le.s32 	%p9, %r12, %r10;
	and.pred  	%p10, %p8, %p9;
	add.s32 	%r16, %r6, -1;
	setp.ne.s32 	%p11, %r6, 0;
	setp.le.s32 	%p12, %r6, %r8;
	and.pred  	%p13, %p11, %p12;
	and.pred  	%p3, %p10, %p13;
	mad.lo.s32 	%r17, %r10, %r16, %r12;
	add.s32 	%r7, %r17, -1;
	not.pred 	%p14, %p17;
	@%p14 bra 	$L__BB1_6;
	not.pred 	%p15, %p3;
	@%p15 bra 	$L__BB1_5;
	cvt.s64.s32 	%rd3, %r7;
	cvta.to.global.u64 	%rd4, %rd2;
	add.s64 	%rd5, %rd4, %rd3;
	ld.global.u8 	%rs1, [%rd5];
	cvt.rn.f32.u16 	%f1, %rs1;
	shl.b32 	%r24, %r1, 6;
	mov.u32 	%r25, _ZZ5sobelPhS_iiE9ds_PIXELS;
	add.s32 	%r26, %r25, %r24;
	shl.b32 	%r27, %r4, 2;
	add.s32 	%r28, %r26, %r27;
	st.shared.f32 	[%r28], %f1;
	bra.uni 	$L__BB1_6;
$L__BB1_5:
	shl.b32 	%r18, %r1, 6;
	mov.u32 	%r19, _ZZ5sobelPhS_iiE9ds_PIXELS;
	add.s32 	%r20, %r19, %r18;
	shl.b32 	%r21, %r4, 2;
	add.s32 	%r22, %r20, %r21;
	mov.b32 	%r23, 0;
	st.shared.u32 	[%r22], %r23;
$L__BB1_6:
	bar.sync 	0;
	not.pred 	%p16, %p3;
	@%p16 bra 	$L__BB1_8;
	shl.b32 	%r29, %r5, 6;
	mov.u32 	%r30, _ZZ5sobelPhS_iiE9ds_PIXELS;
	add.s32 	%r31, %r30, %r29;
	shl.b32 	%r32, %r2, 2;
	add.s32 	%r33, %r31, %r32;
	ld.shared.f32 	%f2, [%r33];
	mov.f32 	%f3, 0f00000000;
	sub.f32 	%f4, %f3, %f2;
	mul.f32 	%f5, %f2, 0f00000000;
	add.f32 	%f6, %f4, %f5;
	add.f32 	%f7, %f6, %f2;
	add.f32 	%f8, %f2, %f2;
	sub.f32 	%f9, %f7, %f8;
	add.f32 	%f10, %f9, %f5;
	fma.rn.f32 	%f11, %f2, 0f40000000, %f10;
	sub.f32 	%f12, %f11, %f2;
	add.f32 	%f13, %f12, %f5;
	add.f32 	%f14, %f13, %f2;
	fma.rn.f32 	%f15, %f2, 0fC0000000, %f4;
	sub.f32 	%f16, %f15, %f2;
	add.f32 	%f17, %f16, %f5;
	add.f32 	%f18, %f17, %f5;
	add.f32 	%f19, %f18, %f5;
	add.f32 	%f20, %f19, %f2;
	fma.rn.f32 	%f21, %f2, 0f40000000, %f20;
	add.f32 	%f22, %f21, %f2;
	mul.f32 	%f23, %f22, %f22;
	fma.rn.f32 	%f24, %f14, %f14, %f23;
	sqrt.rn.f32 	%f25, %f24;
	cvt.rzi.u32.f32 	%r34, %f25;
	cvt.s64.s32 	%rd6, %r7;
	cvta.to.global.u64 	%rd7, %rd1;
	add.s64 	%rd8, %rd7, %rd6;
	st.global.u8 	[%rd8], %r34;
$L__BB1_8:
	ret;

}


// ===== COMPILED SASS (sm_100) =====

	.target	sm_100

	.elftype	@"ET_EXEC"


//--------------------- .note.nv.tkinfo           --------------------------
	.section	.note.nv.tkinfo,"",@"SHT_NOTE"
	.sectionflags	@"SHF_NOTE_NV_TKINFO"
	.tkinfo
        /*0018*/ 	.word	0x00000002
        /*0030*/ 	.string	""
        /*0030*/ 	.string	"ptxas"
        /*0030*/ 	.string	"Cuda compilation tools, release 13.0, V13.0.88"
        /*0030*/ 	.string	"Build cuda_13.0.r13.0/compiler.36424714_0"
        /*0030*/ 	.string	"-arch sm_100 -m 64 "



//--------------------- .note.nv.cuinfo           --------------------------
	.section	.note.nv.cuinfo,"",@"SHT_NOTE"
	.sectionflags	@"SHF_NOTE_NV_CUINFO"
        /*0018*/ 	.short	0x0002
        /*001a*/ 	.short	0x0064
        /*001c*/ 	.short	0x0082
	.zero		2


//--------------------- .nv.info                  --------------------------
	.section	.nv.info,"",@"SHT_CUDA_INFO"
	.align	4


	//----- nvinfo : EIATTR_REGCOUNT
	.align		4
        /*0000*/ 	.byte	0x04, 0x2f
        /*0002*/ 	.short	(.L_1 - .L_0)
	.align		4
.L_0:
        /*0004*/ 	.word	index@(_Z12colorConvertPhS_ii)
        /*0008*/ 	.word	0x0000000e


	//----- nvinfo : EIATTR_FRAME_SIZE
	.align		4
.L_1:
        /*000c*/ 	.byte	0x04, 0x11
        /*000e*/ 	.short	(.L_3 - .L_2)
	.align		4
.L_2:
        /*0010*/ 	.word	index@(_Z12colorConvertPhS_ii)
        /*0014*/ 	.word	0x00000000


	//----- nvinfo : EIATTR_REGCOUNT
	.align		4
.L_3:
        /*0018*/ 	.byte	0x04, 0x2f
        /*001a*/ 	.short	(.L_5 - .L_4)
	.align		4
.L_4:
        /*001c*/ 	.word	index@(_Z5sobelPhS_ii)
        /*0020*/ 	.word	0x0000000c


	//----- nvinfo : EIATTR_FRAME_SIZE
	.align		4
.L_5:
        /*0024*/ 	.byte	0x04, 0x11
        /*0026*/ 	.short	(.L_7 - .L_6)
	.align		4
.L_6:
        /*0028*/ 	.word	index@($__internal_0_$__cuda_sm20_sqrt_rn_f32_slowpath)
        /*002c*/ 	.word	0x00000000


	//----- nvinfo : EIATTR_FRAME_SIZE
	.align		4
.L_7:
        /*0030*/ 	.byte	0x04, 0x11
        /*0032*/ 	.short	(.L_9 - .L_8)
	.align		4
.L_8:
        /*0034*/ 	.word	index@(_Z5sobelPhS_ii)
        /*0038*/ 	.word	0x00000000


	//----- nvinfo : EIATTR_MIN_STACK_SIZE
	.align		4
.L_9:
        /*003c*/ 	.byte	0x04, 0x12
        /*003e*/ 	.short	(.L_11 - .L_10)
	.align		4
.L_10:
        /*0040*/ 	.word	index@(_Z5sobelPhS_ii)
        /*0044*/ 	.word	0x00000000


	//----- nvinfo : EIATTR_MIN_STACK_SIZE
	.align		4
.L_11:
        /*0048*/ 	.byte	0x04, 0x12
        /*004a*/ 	.short	(.L_13 - .L_12)
	.align		4
.L_12:
        /*004c*/ 	.word	index@(_Z12colorConvertPhS_ii)
        /*0050*/ 	.word	0x00000000
.L_13:


//--------------------- .nv.compat                --------------------------
	.section	.nv.compat,"",@"SHT_CUDA_COMPAT_INFO"
	.align	4
        /*0000*/ 	.byte	0x02, 0x09, 0x00, 0x00, 0x02, 0x02, 0x01, 0x00, 0x02, 0x05, 0x05, 0x00, 0x03, 0x07, 0x01, 0x01
        /*0010*/ 	.byte	0x02, 0x03, 0x00, 0x00, 0x02, 0x06, 0x01, 0x00, 0x04, 0x0b, 0x08, 0x00, 0x01, 0x00, 0x00, 0x00
        /*0020*/ 	.byte	0x00, 0x00, 0x00, 0x00


//--------------------- .nv.info._Z5sobelPhS_ii   --------------------------
	.section	.nv.info._Z5sobelPhS_ii,"",@"SHT_CUDA_INFO"
	.sectionflags	@""
	.align	4


	//----- nvinfo : EIATTR_CUDA_API_VERSION
	.align		4
        /*0000*/ 	.byte	0x04, 0x37
        /*0002*/ 	.short	(.L_15 - .L_14)
.L_14:
        /*0004*/ 	.word	0x00000082


	//----- nvinfo : EIATTR_KPARAM_INFO
	.align		4
.L_15:
        /*0008*/ 	.byte	0x04, 0x17
        /*000a*/ 	.short	(.L_17 - .L_16)
.L_16:
        /*000c*/ 	.word	0x00000000
        /*0010*/ 	.short	0x0003
        /*0012*/ 	.short	0x0014
        /*0014*/ 	.byte	0x00, 0xf0, 0x11, 0x00


	//----- nvinfo : EIATTR_KPARAM_INFO
	.align		4
.L_17:
        /*0018*/ 	.byte	0x04, 0x17
        /*001a*/ 	.short	(.L_19 - .L_18)
.L_18:
        /*001c*/ 	.word	0x00000000
        /*0020*/ 	.short	0x0002
        /*0022*/ 	.short	0x0010
        /*0024*/ 	.byte	0x00, 0xf0, 0x11, 0x00


	//----- nvinfo : EIATTR_KPARAM_INFO
	.align		4
.L_19:
        /*0028*/ 	.byte	0x04, 0x17
        /*002a*/ 	.short	(.L_21 - .L_20)
.L_20:
        /*002c*/ 	.word	0x00000000
        /*0030*/ 	.short	0x0001
        /*0032*/ 	.short	0x0008
        /*0034*/ 	.byte	0x00, 0xf5, 0x21, 0x00


	//----- nvinfo : EIATTR_KPARAM_INFO
	.align		4
.L_21:
        /*0038*/ 	.byte	0x04, 0x17
        /*003a*/ 	.short	(.L_23 - .L_22)
.L_22:
        /*003c*/ 	.word	0x00000000
        /*0040*/ 	.short	0x0000
        /*0042*/ 	.short	0x0000
        /*0044*/ 	.byte	0x00, 0xf5, 0x21, 0x00


	//----- nvinfo : EIATTR_SPARSE_MMA_MASK
	.align		4
.L_23:
        /*0048*/ 	.byte	0x03, 0x50
        /*004a*/ 	.short	0x0000


	//----- nvinfo : EIATTR_MAXREG_COUNT
	.align		4
        /*004c*/ 	.byte	0x03, 0x1b
        /*004e*/ 	.short	0x00ff


	//----- nvinfo : EIATTR_NUM_BARRIERS
	.align		4
        /*0050*/ 	.byte	0x02, 0x4c
        /*0052*/ 	.byte	0x01
	.zero		1


	//----- nvinfo : EIATTR_MERCURY_ISA_VERSION
	.align		4
        /*0054*/ 	.byte	0x03, 0x5f
        /*0056*/ 	.short	0x0101


	//----- nvinfo : EIATTR_VRC_CTA_INIT_COUNT
	.align		4
        /*0058*/ 	.byte	0x02, 0x4a
	.zero		1
	.zero		1


	//----- nvinfo : EIATTR_EXIT_INSTR_OFFSETS
	.align		4
        /*005c*/ 	.byte	0x04, 0x1c
        /*005e*/ 	.short	(.L_25 - .L_24)


	//   ....[0]....
.L_24:
        /*0060*/ 	.word	0x00000300


	//   ....[1]....
        /*0064*/ 	.word	0x000005e0


	//----- nvinfo : EIATTR_CRS_STACK_SIZE
	.align		4
.L_25:
        /*0068*/ 	.byte	0x04, 0x1e
        /*006a*/ 	.short	(.L_27 - .L_26)
.L_26:
        /*006c*/ 	.word	0x00000000


	//----- nvinfo : EIATTR_CBANK_PARAM_SIZE
	.align		4
.L_27:
        /*0070*/ 	.byte	0x03, 0x19
        /*0072*/ 	.short	0x0018


	//----- nvinfo : EIATTR_PARAM_CBANK
	.align		4
        /*0074*/ 	.byte	0x04, 0x0a
        /*0076*/ 	.short	(.L_29 - .L_28)
	.align		4
.L_28:
        /*0078*/ 	.word	index@(.nv.constant0._Z5sobelPhS_ii)
        /*007c*/ 	.short	0x0380
        /*007e*/ 	.short	0x0018


	//----- nvinfo : EIATTR_SW_WAR
	.align		4
.L_29:
        /*0080*/ 	.byte	0x04, 0x36
        /*0082*/ 	.short	(.L_31 - .L_30)
.L_30:
        /*0084*/ 	.word	0x00000008
.L_31:


//--------------------- .nv.info._Z12colorConvertPhS_ii --------------------------
	.section	.nv.info._Z12colorConvertPhS_ii,"",@"SHT_CUDA_INFO"
	.sectionflags	@""
	.align	4


	//----- nvinfo : EIATTR_CUDA_API_VERSION
	.align		4
        /*0000*/ 	.byte	0x04, 0x37
        /*0002*/ 	.short	(.L_33 - .L_32)
.L_32:
        /*0004*/ 	.word	0x00000082


	//----- nvinfo : EIATTR_KPARAM_INFO
	.align		4
.L_33:
        /*0008*/ 	.byte	0x04, 0x17
        /*000a*/ 	.short	(.L_35 - .L_34)
.L_34:
        /*000c*/ 	.word	0x00000000
        /*0010*/ 	.short	0x0003
        /*0012*/ 	.short	0x0014
        /*0014*/ 	.byte	0x00, 0xf0, 0x11, 0x00


	//----- nvinfo : EIATTR_KPARAM_INFO
	.align		4
.L_35:
        /*0018*/ 	.byte	0x04, 0x17
        /*001a*/ 	.short	(.L_37 - .L_36)
.L_36:
        /*001c*/ 	.word	0x00000000
        /*0020*/ 	.short	0x0002
        /*0022*/ 	.short	0x0010
        /*0024*/ 	.byte	0x00, 0xf0, 0x11, 0x00


	//----- nvinfo : EIATTR_KPARAM_INFO
	.align		4
.L_37:
        /*0028*/ 	.byte	0x04, 0x17
        /*002a*/ 	.short	(.L_39 - .L_38)
.L_38:
        /*002c*/ 	.word	0x00000000
        /*0030*/ 	.short	0x0001
        /*0032*/ 	.short	0x0008
        /*0034*/ 	.byte	0x00, 0xf5, 0x21, 0x00


	//----- nvinfo : EIATTR_KPARAM_INFO
	.align		4
.L_39:
        /*0038*/ 	.byte	0x04, 0x17
        /*003a*/ 	.short	(.L_41 - .L_40)
.L_40:
        /*003c*/ 	.word	0x00000000
        /*0040*/ 	.short	0x0000
        /*0042*/ 	.short	0x0000
        /*0044*/ 	.byte	0x00, 0xf5, 0x21, 0x00


	//----- nvinfo : EIATTR_SPARSE_MMA_MASK
	.align		4
.L_41:
        /*0048*/ 	.byte	0x03, 0x50
        /*004a*/ 	.short	0x0000


	//----- nvinfo : EIATTR_MAXREG_COUNT
	.align		4
        /*004c*/ 	.byte	0x03, 0x1b
        /*004e*/ 	.short	0x00ff


	//----- nvinfo : EIATTR_MERCURY_ISA_VERSION
	.align		4
        /*0050*/ 	.byte	0x03, 0x5f
        /*0052*/ 	.short	0x0101


	//----- nvinfo : EIATTR_VRC_CTA_INIT_COUNT
	.align		4
        /*0054*/ 	.byte	0x02, 0x4a
	.zero		1
	.zero		1


	//----- nvinfo : EIATTR_EXIT_INSTR_OFFSETS
	.align		4
        /*0058*/ 	.byte	0x04, 0x1c
        /*005a*/ 	.short	(.L_43 - .L_42)


	//   ....[0]....
.L_42:
        /*005c*/ 	.word	0x000000c0


	//   ....[1]....
        /*0060*/ 	.word	0x00000260


	//----- nvinfo : EIATTR_CBANK_PARAM_SIZE
	.align		4
.L_43:
        /*0064*/ 	.byte	0x03, 0x19
        /*0066*/ 	.short	0x0018


	//----- nvinfo : EIATTR_PARAM_CBANK
	.align		4
        /*0068*/ 	.byte	0x04, 0x0a
        /*006a*/ 	.short	(.L_45 - .L_44)
	.align		4
.L_44:
        /*006c*/ 	.word	index@(.nv.constant0._Z12colorConvertPhS_ii)
        /*0070*/ 	.short	0x0380
        /*0072*/ 	.short	0x0018


	//----- nvinfo : EIATTR_SW_WAR
	.align		4
.L_45:
        /*0074*/ 	.byte	0x04, 0x36
        /*0076*/ 	.short	(.L_47 - .L_46)
.L_46:
        /*0078*/ 	.word	0x00000008
.L_47:


//--------------------- .nv.callgraph             --------------------------
	.section	.nv.callgraph,"",@"SHT_CUDA_CALLGRAPH"
	.align	4
	.sectionentsize	8
	.align		4
        /*0000*/ 	.word	0x00000000
	.align		4
        /*0004*/ 	.word	0xffffffff
	.align		4
        /*0008*/ 	.word	0x00000000
	.align		4
        /*000c*/ 	.word	0xfffffffe
	.align		4
        /*0010*/ 	.word	0x00000000
	.align		4
        /*0014*/ 	.word	0xfffffffd
	.align		4
        /*0018*/ 	.word	0x00000000
	.align		4
        /*001c*/ 	.word	0xfffffffc


//--------------------- .text._Z5sobelPhS_ii      --------------------------
	.section	.text._Z5sobelPhS_ii,"ax",@progbits
	.align	128
        .global         _Z5sobelPhS_ii
        .type           _Z5sobelPhS_ii,@function
        .size           _Z5sobelPhS_ii,(.L_x_9 - _Z5sobelPhS_ii)
        .other          _Z5sobelPhS_ii,@"STO_CUDA_ENTRY STV_DEFAULT"
_Z5sobelPhS_ii:
.text._Z5sobelPhS_ii:
[----:B------:R-:W-:Y:S01]  /*0000*/  LDC R1, c[0x0][0x37c] ;  /* 0x0000df00ff017b82 */ /* 0x000fe20000000800 */
[----:B------:R-:W0:Y:S07]  /*0010*/  S2R R6, SR_TID.X ;  /* 0x0000000000067919 */ /* 0x000e2e0000002100 */
[----:B------:R-:W0:Y:S01]  /*0020*/  S2UR UR5, SR_CTAID.X ;  /* 0x00000000000579c3 */ /* 0x000e220000002500 */
[----:B------:R-:W1:Y:S01]  /*0030*/  LDCU UR8, c[0x0][0x394] ;  /* 0x00007280ff0877ac */ /* 0x000e620008000800 */
[----:B------:R-:W-:Y:S01]  /*0040*/  BSSY.RECONVERGENT B0, `(.L_x_0) ;  /* 0x000002a000007945 */ /* 0x000fe20003800200 */
[----:B------:R-:W2:Y:S05]  /*0050*/  S2R R8, SR_TID.Y ;  /* 0x0000000000087919 */ /* 0x000eaa0000002200 */
[----:B------:R-:W0:Y:S08]  /*0060*/  LDC R7, c[0x0][0x360] ;  /* 0x0000d800ff077b82 */ /* 0x000e300000000800 */
[----:B------:R-:W2:Y:S01]  /*0070*/  S2UR UR6, SR_CTAID.Y ;  /* 0x00000000000679c3 */ /* 0x000ea20000002600 */
[----:B-1----:R-:W-:-:S07]  /*0080*/  UIADD3 UR4, UPT, UPT, UR8, 0x1, URZ ;  /* 0x0000000108047890 */ /* 0x002fce000fffe0ff */
[----:B------:R-:W2:Y:S08]  /*0090*/  LDC R9, c[0x0][0x364] ;  /* 0x0000d900ff097b82 */ /* 0x000eb00000000800 */
[----:B------:R-:W1:Y:S01]  /*00a0*/  LDC R3, c[0x0][0x390] ;  /* 0x0000e400ff037b82 */ /* 0x000e620000000800 */
[----:B0-----:R-:W-:-:S05]  /*00b0*/  IMAD R0, R7, UR5, R6 ;  /* 0x0000000507007c24 */ /* 0x001fca000f8e0206 */
[C---:B------:R-:W-:Y:S02]  /*00c0*/  ISETP.GT.AND P2, PT, R0.reuse, UR4, PT ;  /* 0x0000000400007c0c */ /* 0x040fe4000bf44270 */
[C---:B------:R-:W-:Y:S02]  /*00d0*/  ISETP.GT.AND P0, PT, R0.reuse, UR8, PT ;  /* 0x0000000800007c0c */ /* 0x040fe4000bf04270 */
[C---:B------:R-:W-:Y:S02]  /*00e0*/  ISETP.LT.OR P2, PT, R0.reuse, RZ, P2 ;  /* 0x000000ff0000720c */ /* 0x040fe40001741670 */
[----:B------:R-:W-:Y:S01]  /*00f0*/  ISETP.GT.AND P0, PT, R0, RZ, !P0 ;  /* 0x000000ff0000720c */ /* 0x000fe20004704270 */
[----:B--2---:R-:W-:Y:S01]  /*0100*/  IMAD R2, R9, UR6, R8 ;  /* 0x0000000609027c24 */ /* 0x004fe2000f8e0208 */
[----:B------:R-:W0:Y:S04]  /*0110*/  LDCU.64 UR6, c[0x0][0x358] ;  /* 0x00006b00ff0677ac */ /* 0x000e280008000a00 */
[----:B------:R-:W-:-:S02]  /*0120*/  IADD3 R5, PT, PT, R2, -0x1, RZ ;  /* 0xffffffff02057810 */ /* 0x000fc40007ffe0ff */
[----:B-1----:R-:W-:-:S03]  /*0130*/  ISETP.GT.AND P1, PT, R2, R3, PT ;  /* 0x000000030200720c */ /* 0x002fc60003f24270 */
[----:B------:R-:W-:Y:S02]  /*0140*/  @!P2 IADD3 R3, PT, PT, R3, 0x1, RZ ;  /* 0x000000010303a810 */ /* 0x000fe40007ffe0ff */
[C---:B------:R-:W-:Y:S02]  /*0150*/  ISETP.NE.AND P1, PT, R2.reuse, RZ, !P1 ;  /* 0x000000ff0200720c */ /* 0x040fe40004f25270 */
[----:B------:R-:W-:Y:S01]  /*0160*/  ISETP.LE.AND P2, PT, R2, R3, !P2 ;  /* 0x000000030200720c */ /* 0x000fe20005743270 */
[----:B------:R-:W-:Y:S01]  /*0170*/  IMAD R2, R5, UR8, R0 ;  /* 0x0000000805027c24 */ /* 0x000fe2000f8e0200 */
[----:B------:R-:W-:-:S04]  /*0180*/  PLOP3.LUT P0, PT, P0, P1, PT, 0x80, 0x8 ;  /* 0x000000000008781c */ /* 0x000fc80000703070 */
[----:B------:R-:W-:-:S07]  /*0190*/  IADD3 R2, PT, PT, R2, -0x1, RZ ;  /* 0xffffffff02027810 */ /* 0x000fce0007ffe0ff */
[----:B0-----:R-:W-:Y:S05]  /*01a0*/  @!P2 BRA `(.L_x_1) ;  /* 0x00000000004ca947 */ /* 0x001fea0003800000 */
[----:B------:R-:W-:Y:S05]  /*01b0*/  @!P0 BRA `(.L_x_2) ;  /* 0x0000000000308947 */ /* 0x000fea0003800000 */
[----:B------:R-:W0:Y:S02]  /*01c0*/  LDCU.64 UR4, c[0x0][0x388] ;  /* 0x00007100ff0477ac */ /* 0x000e240008000a00 */
[----:B0-----:R-:W-:-:S04]  /*01d0*/  IADD3 R4, P1, PT, R2, UR4, RZ ;  /* 0x0000000402047c10 */ /* 0x001fc8000ff3e0ff */
[----:B------:R-:W-:-:S05]  /*01e0*/  LEA.HI.X.SX32 R5, R2, UR5, 0x1, P1 ;  /* 0x0000000502057c11 */ /* 0x000fca00088f0eff */
[----:B------:R-:W2:Y:S01]  /*01f0*/  LDG.E.U8 R4, desc[UR6][R4.64] ;  /* 0x0000000604047981 */ /* 0x000ea2000c1e1100 */
[----:B------:R-:W-:Y:S01]  /*0200*/  MOV R0, 0x400 ;  /* 0x0000040000007802 */ /* 0x000fe20000000f00 */
[----:B------:R-:W0:Y:S03]  /*0210*/  S2R R3, SR_CgaCtaId ;  /* 0x0000000000037919 */ /* 0x000e260000008800 */
[----:B0-----:R-:W-:-:S04]  /*0220*/  LEA R0, R3, R0, 0x18 ;  /* 0x0000000003007211 */ /* 0x001fc800078ec0ff */
[----:B------:R-:W-:-:S04]  /*0230*/  LEA R0, R7, R0, 0x6 ;  /* 0x0000000007007211 */ /* 0x000fc800078e30ff */
[----:B------:R-:W-:Y:S02]  /*0240*/  LEA R3, R9, R0, 0x2 ;  /* 0x0000000009037211 */ /* 0x000fe400078e10ff */
[----:B--2---:R-:W-:-:S05]  /*0250*/  I2FP.F32.U32 R0, R4 ;  /* 0x0000000400007245 */ /* 0x004fca0000201000 */
[----:B------:R0:W-:Y:S01]  /*0260*/  STS [R3], R0 ;  /* 0x0000000003007388 */ /* 0x0001e20000000800 */
[----:B------:R-:W-:Y:S05]  /*0270*/  BRA `(.L_x_1) ;  /* 0x0000000000187947 */ /* 0x000fea0003800000 */
.L_x_2:
[----:B------:R-:W0:Y:S01]  /*0280*/  S2R R3, SR_CgaCtaId ;  /* 0x0000000000037919 */ /* 0x000e220000008800 */
[----:B------:R-:W-:-:S04]  /*0290*/  MOV R0, 0x400 ;  /* 0x0000040000007802 */ /* 0x000fc80000000f00 */
[----:B0-----:R-:W-:-:S04]  /*02a0*/  LEA R0, R3, R0, 0x18 ;  /* 0x0000000003007211 */ /* 0x001fc800078ec0ff */
[----:B------:R-:W-:-:S05]  /*02b0*/  LEA R0, R7, R0, 0x6 ;  /* 0x0000000007007211 */ /* 0x000fca00078e30ff */
[----:B------:R-:W-:-:S05]  /*02c0*/  IMAD R0, R9, 0x4, R0 ;  /* 0x0000000409007824 */ /* 0x000fca00078e0200 */
[----:B------:R1:W-:Y:S02]  /*02d0*/  STS [R0], RZ ;  /* 0x000000ff00007388 */ /* 0x0003e40000000800 */
.L_x_1:
[----:B------:R-:W-:Y:S05]  /*02e0*/  BSYNC.RECONVERGENT B0 ;  /* 0x0000000000007941 */ /* 0x000fea0003800200 */
.L_x_0:
[----:B------:R-:W-:Y:S06]  /*02f0*/  BAR.SYNC.DEFER_BLOCKING 0x0 ;  /* 0x0000000000007b1d */ /* 0x000fec0000010000 */
[----:B------:R-:W-:Y:S05]  /*0300*/  @!P0 EXIT ;  /* 0x000000000000894d */ /* 0x000fea0003800000 */
[----:B------:R-:W2:Y:S01]  /*0310*/  S2UR UR5, SR_CgaCtaId ;  /* 0x00000000000579c3 */ /* 0x000ea20000008800 */
[----:B------:R-:W-:Y:S01]  /*0320*/  UMOV UR4, 0x400 ;  /* 0x0000040000047882 */ /* 0x000fe20000000000 */
[----:B------:R-:W-:Y:S01]  /*0330*/  BSSY.RECONVERGENT B0, `(.L_x_3) ;  /* 0x0000025000007945 */ /* 0x000fe20003800200 */
[----:B--2---:R-:W-:-:S06]  /*0340*/  ULEA UR4, UR5, UR4, 0x18 ;  /* 0x0000000405047291 */ /* 0x004fcc000f8ec0ff */
[----:B01----:R-:W-:-:S04]  /*0350*/  LEA R0, R8, UR4, 0x6 ;  /* 0x0000000408007c11 */ /* 0x003fc8000f8e30ff */
[----:B------:R-:W-:-:S06]  /*0360*/  LEA R3, R6, R0, 0x2 ;  /* 0x0000000006037211 */ /* 0x000fcc00078e10ff */
[----:B------:R-:W0:Y:S02]  /*0370*/  LDS R3, [R3] ;  /* 0x0000000003037984 */ /* 0x000e240000000800 */
[--C-:B0-----:R-:W-:Y:S01]  /*0380*/  FADD R0, RZ, -R3.reuse ;  /* 0x80000003ff007221 */ /* 0x101fe20000000000 */
[----:B------:R-:W-:-:S03]  /*0390*/  FADD R5, R3, R3 ;  /* 0x0000000303057221 */ /* 0x000fc60000000000 */
[--C-:B------:R-:W-:Y:S01]  /*03a0*/  FFMA R6, R3, -2, R0.reuse ;  /* 0xc000000003067823 */ /* 0x100fe20000000000 */
[----:B------:R-:W-:-:S03]  /*03b0*/  FFMA R4, RZ, R3, R0 ;  /* 0x00000003ff047223 */ /* 0x000fc60000000000 */
[C---:B------:R-:W-:Y:S01]  /*03c0*/  FADD R0, -R3.reuse, R6 ;  /* 0x0000000603007221 */ /* 0x040fe20000000100 */
[----:B------:R-:W-:-:S03]  /*03d0*/  FADD R4, R3, R4 ;  /* 0x0000000403047221 */ /* 0x000fc60000000000 */
[----:B------:R-:W-:Y:S01]  /*03e0*/  FFMA R0, RZ, R3, R0 ;  /* 0x00000003ff007223 */ /* 0x000fe20000000000 */
[----:B------:R-:W-:-:S03]  /*03f0*/  FADD R4, R4, -R5 ;  /* 0x8000000504047221 */ /* 0x000fc60000000000 */
[-C--:B------:R-:W-:Y:S01]  /*0400*/  FFMA R0, RZ, R3.reuse, R0 ;  /* 0x00000003ff007223 */ /* 0x080fe20000000000 */
[----:B------:R-:W-:-:S03]  /*0410*/  FFMA R4, RZ, R3, R4 ;  /* 0x00000003ff047223 */ /* 0x000fc60000000004 */
[----:B------:R-:W-:Y:S01]  /*0420*/  FFMA R6, RZ, R3, R0 ;  /* 0x00000003ff067223 */ /* 0x000fe20000000000 */
[----:B------:R-:W-:-:S03]  /*0430*/  FFMA R0, R3, 2, R4 ;  /* 0x4000000003007823 */ /* 0x000fc60000000004 */
[C---:B------:R-:W-:Y:S01]  /*0440*/  FADD R6, R3.reuse, R6 ;  /* 0x0000000603067221 */ /* 0x040fe20000000000 */
[----:B------:R-:W-:-:S03]  /*0450*/  FADD R0, -R3, R0 ;  /* 0x0000000003007221 */ /* 0x000fc60000000100 */
[----:B------:R-:W-:Y:S01]  /*0460*/  FFMA R6, R3, 2, R6 ;  /* 0x4000000003067823 */ /* 0x000fe20000000006 */
[----:B------:R-:W-:-:S03]  /*0470*/  FFMA R0, RZ, R3, R0 ;  /* 0x00000003ff007223 */ /* 0x000fc60000000000 */
[C---:B------:R-:W-:Y:S01]  /*0480*/  FADD R6, R3.reuse, R6 ;  /* 0x0000000603067221 */ /* 0x040fe20000000000 */
[----:B------:R-:W-:-:S03]  /*0490*/  FADD R0, R3, R0 ;  /* 0x0000000003007221 */ /* 0x000fc60000000000 */
[----:B------:R-:W-:-:S04]  /*04a0*/  FMUL R3, R6, R6 ;  /* 0x0000000606037220 */ /* 0x000fc80000400000 */
[----:B------:R-:W-:-:S04]  /*04b0*/  FFMA R0, R0, R0, R3 ;  /* 0x0000000000007223 */ /* 0x000fc80000000003 */
[----:B------:R0:W1:Y:S01]  /*04c0*/  MUFU.RSQ R3, R0 ;  /* 0x0000000000037308 */ /* 0x0000620000001400 */
[----:B------:R-:W-:-:S04]  /*04d0*/  IADD3 R4, PT, PT, R0, -0xd000000, RZ ;  /* 0xf300000000047810 */ /* 0x000fc80007ffe0ff */
[----:B------:R-:W-:-:S13]  /*04e0*/  ISETP.GT.U32.AND P0, PT, R4, 0x727fffff, PT ;  /* 0x727fffff0400780c */ /* 0x000fda0003f04070 */
[----:B01----:R-:W-:Y:S05]  /*04f0*/  @!P0 BRA `(.L_x_4) ;  /* 0x0000000000108947 */ /* 0x003fea0003800000 */
[----:B------:R-:W-:-:S07]  /*0500*/  MOV R8, 0x520 ;  /* 0x0000052000087802 */ /* 0x000fce0000000f00 */
[----:B------:R-:W-:Y:S05]  /*0510*/  CALL.REL.NOINC `($__internal_0_$__cuda_sm20_sqrt_rn_f32_slowpath) ;  /* 0x0000000000347944 */ /* 0x000fea0003c00000 */
[----:B------:R-:W-:Y:S01]  /*0520*/  MOV R0, R3 ;  /* 0x0000000300007202 */ /* 0x000fe20000000f00 */
[----:B------:R-:W-:Y:S06]  /*0530*/  BRA `(.L_x_5) ;  /* 0x0000000000107947 */ /* 0x000fec0003800000 */
.L_x_4:
[----:B------:R-:W-:Y:S01]  /*0540*/  FMUL.FTZ R5, R0, R3 ;  /* 0x0000000300057220 */ /* 0x000fe20000410000 */
[----:B------:R-:W-:-:S03]  /*0550*/  FMUL.FTZ R3, R3, 0.5 ;  /* 0x3f00000003037820 */ /* 0x000fc60000410000 */
[----:B------:R-:W-:-:S04]  /*0560*/  FFMA R0, -R5, R5, R0 ;  /* 0x0000000505007223 */ /* 0x000fc80000000100 */
[----:B------:R-:W-:-:S07]  /*0570*/  FFMA R0, R0, R3, R5 ;  /* 0x0000000300007223 */ /* 0x000fce0000000005 */
.L_x_5:
[----:B------:R-:W-:Y:S05]  /*0580*/  BSYNC.RECONVERGENT B0 ;  /* 0x0000000000007941 */ /* 0x000fea0003800200 */
.L_x_3:
[----:B------:R-:W0:Y:S01]  /*0590*/  LDCU.64 UR4, c[0x0][0x380] ;  /* 0x00007000ff0477ac */ /* 0x000e220008000a00 */
[----:B------:R-:W1:Y:S01]  /*05a0*/  F2I.U32.TRUNC.NTZ R3, R0 ;  /* 0x0000000000037305 */ /* 0x000e62000020f000 */
[----:B0-----:R-:W-:-:S04]  /*05b0*/  IADD3 R4, P0, PT, R2, UR4, RZ ;  /* 0x0000000402047c10 */ /* 0x001fc8000ff1e0ff */
[----:B------:R-:W-:-:S05]  /*05c0*/  LEA.HI.X.SX32 R5, R2, UR5, 0x1, P0 ;  /* 0x0000000502057c11 */ /* 0x000fca00080f0eff */
[----:B-1----:R-:W-:Y:S01]  /*05d0*/  STG.E.U8 desc[UR6][R4.64], R3 ;  /* 0x0000000304007986 */ /* 0x002fe2000c101106 */
[----:B------:R-:W-:Y:S05]  /*05e0*/  EXIT ;  /* 0x000000000000794d */ /* 0x000fea0003800000 */
        .weak           $__internal_0_$__cuda_sm20_sqrt_rn_f32_slowpath
        .type           $__internal_0_$__cuda_sm20_sqrt_rn_f32_slowpath,@function
        .size           $__internal_0_$__cuda_sm20_sqrt_rn_f32_slowpath,(.L_x_9 - $__internal_0_$__cuda_sm20_sqrt_rn_f32_slowpath)
$__internal_0_$__cuda_sm20_sqrt_rn_f32_slowpath:
[----:B------:R-:W-:-:S13]  /*05f0*/  LOP3.LUT P0, RZ, R0, 0x7fffffff, RZ, 0xc0, !PT ;  /* 0x7fffffff00ff7812 */ /* 0x000fda000780c0ff */
[----:B------:R-:W-:Y:S01]  /*0600*/  @!P0 IMAD.MOV.U32 R3, RZ, RZ, R0 ;  /* 0x000000ffff038224 */ /* 0x000fe200078e0000 */
[----:B------:R-:W-:Y:S06]  /*0610*/  @!P0 BRA `(.L_x_6) ;  /* 0x0000000000408947 */ /* 0x000fec0003800000 */
[----:B------:R-:W-:-:S13]  /*0620*/  FSETP.GEU.FTZ.AND P0, PT, R0, RZ, PT ;  /* 0x000000ff0000720b */ /* 0x000fda0003f1e000 */
[----:B------:R-:W-:Y:S01]  /*0630*/  @!P0 MOV R3, 0x7fffffff ;  /* 0x7fffffff00038802 */ /* 0x000fe20000000f00 */
[----:B------:R-:W-:Y:S06]  /*0640*/  @!P0 BRA `(.L_x_6) ;  /* 0x0000000000348947 */ /* 0x000fec0003800000 */
[----:B------:R-:W-:-:S13]  /*0650*/  FSETP.GTU.FTZ.AND P0, PT, |R0|, +INF , PT ;  /* 0x7f8000000000780b */ /* 0x000fda0003f1c200 */
[----:B------:R-:W-:Y:S01]  /*0660*/  @P0 FADD.FTZ R3, R0, 1 ;  /* 0x3f80000000030421 */ /* 0x000fe20000010000 */
[----:B------:R-:W-:Y:S06]  /*0670*/  @P0 BRA `(.L_x_6) ;  /* 0x0000000000280947 */ /* 0x000fec0003800000 */
[----:B------:R-:W-:-:S13]  /*0680*/  FSETP.NEU.FTZ.AND P0, PT, |R0|, +INF , PT ;  /* 0x7f8000000000780b */ /* 0x000fda0003f1d200 */
[----:B------:R-:W-:-:S04]  /*0690*/  @P0 FFMA R4, R0, 1.84467440737095516160e+19, RZ ;  /* 0x5f80000000040823 */ /* 0x000fc800000000ff */
[----:B------:R-:W0:Y:S02]  /*06a0*/  @P0 MUFU.RSQ R3, R4 ;  /* 0x0000000400030308 */ /* 0x000e240000001400 */
[----:B0-----:R-:W-:Y:S01]  /*06b0*/  @P0 FMUL.FTZ R5, R4, R3 ;  /* 0x0000000304050220 */ /* 0x001fe20000410000 */
[----:B------:R-:W-:Y:S01]  /*06c0*/  @P0 FMUL.FTZ R7, R3, 0.5 ;  /* 0x3f00000003070820 */ /* 0x000fe20000410000 */
[----:B------:R-:W-:Y:S02]  /*06d0*/  @!P0 MOV R3, R0 ;  /* 0x0000000000038202 */ /* 0x000fe40000000f00 */
[----:B------:R-:W-:-:S04]  /*06e0*/  @P0 FADD.FTZ R6, -R5, -RZ ;  /* 0x800000ff05060221 */ /* 0x000fc80000010100 */
[----:B------:R-:W-:-:S04]  /*06f0*/  @P0 FFMA R6, R5, R6, R4 ;  /* 0x0000000605060223 */ /* 0x000fc80000000004 */
[----:B------:R-:W-:-:S04]  /*0700*/  @P0 FFMA R6, R6, R7, R5 ;  /* 0x0000000706060223 */ /* 0x000fc80000000005 */
[----:B------:R-:W-:-:S07]  /*0710*/  @P0 FMUL.FTZ R3, R6, 2.3283064365386962891e-10 ;  /* 0x2f80000006030820 */ /* 0x000fce0000410000 */
.L_x_6:
[----:B------:R-:W-:Y:S01]  /*0720*/  HFMA2 R5, -RZ, RZ, 0, 0 ;  /* 0x00000000ff057431 */ /* 0x000fe200000001ff */
[----:B------:R-:W-:-:S04]  /*0730*/  MOV R4, R8 ;  /* 0x0000000800047202 */ /* 0x000fc80000000f00 */
[----:B------:R-:W-:Y:S05]  /*0740*/  RET.REL.NODEC R4 `(_Z5sobelPhS_ii) ;  /* 0xfffffff8042c7950 */ /* 0x000fea0003c3ffff */
.L_x_7:
[----:B------:R-:W-:-:S00]  /*0750*/  BRA `(.L_x_7) ;  /* 0xfffffffc00fc7947 */ /* 0x000fc0000383ffff */
[----:B------:R-:W-:-:S00]  /*0760*/  NOP ;  /* 0x0000000000007918 */ /* 0x000fc00000000000 */
        /* <DEDUP_REMOVED lines=9> */
.L_x_9:


//--------------------- .text._Z12colorConvertPhS_ii --------------------------
	.section	.text._Z12colorConvertPhS_ii,"ax",@progbits
	.align	128
        .global         _Z12colorConvertPhS_ii
        .type           _Z12colorConvertPhS_ii,@function
        .size           _Z12colorConvertPhS_ii,(.L_x_11 - _Z12colorConvertPhS_ii)
        .other          _Z12colorConvertPhS_ii,@"STO_CUDA_ENTRY STV_DEFAULT"
_Z12colorConvertPhS_ii:
.text._Z12colorConvertPhS_ii:
[----:B------:R-:W-:Y:S01]  /*0000*/  LDC R1, c[0x0][0x37c] ;  /* 0x0000df00ff017b82 */ /* 0x000fe20000000800 */
[----:B------:R-:W0:Y:S07]  /*0010*/  S2R R2, SR_TID.Y ;  /* 0x0000000000027919 */ /* 0x000e2e0000002200 */
[----:B------:R-:W1:Y:S01]  /*0020*/  LDC R0, c[0x0][0x360] ;  /* 0x0000d800ff007b82 */ /* 0x000e620000000800 */
[----:B------:R-:W2:Y:S01]  /*0030*/  LDCU.64 UR6, c[0x0][0x390] ;  /* 0x00007200ff0677ac */ /* 0x000ea20008000a00 */
[----:B------:R-:W1:Y:S06]  /*0040*/  S2R R5, SR_TID.X ;  /* 0x0000000000057919 */ /* 0x000e6c0000002100 */
[----:B------:R-:W0:Y:S08]  /*0050*/  S2UR UR5, SR_CTAID.Y ;  /* 0x00000000000579c3 */ /* 0x000e300000002600 */
[----:B------:R-:W0:Y:S08]  /*0060*/  LDC R3, c[0x0][0x364] ;  /* 0x0000d900ff037b82 */ /* 0x000e300000000800 */
[----:B------:R-:W1:Y:S01]  /*0070*/  S2UR UR4, SR_CTAID.X ;  /* 0x00000000000479c3 */ /* 0x000e620000002500 */
[----:B0-----:R-:W-:-:S05]  /*0080*/  IMAD R3, R3, UR5, R2 ;  /* 0x0000000503037c24 */ /* 0x001fca000f8e0202 */
[----:B--2---:R-:W-:Y:S01]  /*0090*/  ISETP.GE.AND P0, PT, R3, UR6, PT ;  /* 0x0000000603007c0c */ /* 0x004fe2000bf06270 */
[----:B-1----:R-:W-:-:S05]  /*00a0*/  IMAD R0, R0, UR4, R5 ;  /* 0x0000000400007c24 */ /* 0x002fca000f8e0205 */
[----:B------:R-:W-:-:S13]  /*00b0*/  ISETP.GE.OR P0, PT, R0, UR7, P0 ;  /* 0x0000000700007c0c */ /* 0x000fda0008706670 */
[----:B------:R-:W-:Y:S05]  /*00c0*/  @P0 EXIT ;  /* 0x000000000000094d */ /* 0x000fea0003800000 */
[----:B------:R-:W0:Y:S01]  /*00d0*/  LDCU.128 UR12, c[0x0][0x380] ;  /* 0x00007000ff0c77ac */ /* 0x000e220008000c00 */
[----:B------:R-:W-:Y:S01]  /*00e0*/  IMAD R0, R3, UR7, R0 ;  /* 0x0000000703007c24 */ /* 0x000fe2000f8e0200 */
[----:B------:R-:W1:Y:S03]  /*00f0*/  LDCU.64 UR4, c[0x0][0x358] ;  /* 0x00006b00ff0477ac */ /* 0x000e660008000a00 */
[----:B------:R-:W-:-:S05]  /*0100*/  IMAD R3, R0, 0x3, RZ ;  /* 0x0000000300037824 */ /* 0x000fca00078e02ff */
[----:B0-----:R-:W-:-:S04]  /*0110*/  IADD3 R2, P0, PT, R3, UR14, RZ ;  /* 0x0000000e03027c10 */ /* 0x001fc8000ff1e0ff */
[----:B------:R-:W-:-:S05]  /*0120*/  LEA.HI.X.SX32 R3, R3, UR15, 0x1, P0 ;  /* 0x0000000f03037c11 */ /* 0x000fca00080f0eff */
[----:B-1----:R-:W2:Y:S04]  /*0130*/  LDG.E.U8 R11, desc[UR4][R2.64+0x1] ;  /* 0x00000104020b7981 */ /* 0x002ea8000c1e1100 */
[----:B------:R-:W3:Y:S04]  /*0140*/  LDG.E.U8 R10, desc[UR4][R2.64] ;  /* 0x00000004020a7981 */ /* 0x000ee8000c1e1100 */
[----:B------:R0:W4:Y:S01]  /*0150*/  LDG.E.U8 R8, desc[UR4][R2.64+0x2] ;  /* 0x0000020402087981 */ /* 0x000122000c1e1100 */
[----:B------:R-:W-:Y:S01]  /*0160*/  UMOV UR8, 0xeb851eb8 ;  /* 0xeb851eb800087882 */ /* 0x000fe20000000000 */
[----:B------:R-:W-:Y:S01]  /*0170*/  UMOV UR9, 0x3fe6b851 ;  /* 0x3fe6b85100097882 */ /* 0x000fe20000000000 */
[----:B0-----:R-:W-:-:S04]  /*0180*/  IADD3 R2, P0, PT, R0, UR12, RZ ;  /* 0x0000000c00027c10 */ /* 0x001fc8000ff1e0ff */
[----:B------:R-:W-:Y:S01]  /*0190*/  LEA.HI.X.SX32 R3, R0, UR13, 0x1, P0 ;  /* 0x0000000d00037c11 */ /* 0x000fe200080f0eff */
[----:B--2---:R-:W0:Y:S08]  /*01a0*/  I2F.F64.U16 R6, R11 ;  /* 0x0000000b00067312 */ /* 0x004e300000101800 */
[----:B---3--:R-:W1:Y:S01]  /*01b0*/  I2F.F64.U16 R4, R10 ;  /* 0x0000000a00047312 */ /* 0x008e620000101800 */
[----:B0-----:R-:W-:-:S07]  /*01c0*/  DMUL R6, R6, UR8 ;  /* 0x0000000806067c28 */ /* 0x001fce0008000000 */
[----:B----4-:R-:W0:Y:S01]  /*01d0*/  I2F.F64.U16 R8, R8 ;  /* 0x0000000800087312 */ /* 0x010e220000101800 */
[----:B------:R-:W-:Y:S01]  /*01e0*/  UMOV UR8, 0x1eb851ec ;  /* 0x1eb851ec00087882 */ /* 0x000fe20000000000 */
[----:B------:R-:W-:Y:S02]  /*01f0*/  UMOV UR9, 0x3fb1eb85 ;  /* 0x3fb1eb8500097882 */ /* 0x000fe40000000000 */
[----:B-1----:R-:W-:Y:S01]  /*0200*/  DFMA R4, R4, UR8, R6 ;  /* 0x0000000804047c2b */ /* 0x002fe20008000006 */
[----:B------:R-:W-:Y:S01]  /*0210*/  UMOV UR8, 0xae147ae1 ;  /* 0xae147ae100087882 */ /* 0x000fe20000000000 */
[----:B------:R-:W-:-:S06]  /*0220*/  UMOV UR9, 0x3fcae147 ;  /* 0x3fcae14700097882 */ /* 0x000fcc0000000000 */
[----:B0-----:R-:W-:-:S10]  /*0230*/  DFMA R4, R8, UR8, R4 ;  /* 0x0000000808047c2b */ /* 0x001fd40008000004 */
[----:B------:R-:W0:Y:S02]  /*0240*/  F2I.U32.F64.TRUNC R5, R4 ;  /* 0x0000000400057311 */ /* 0x000e24000030d000 */
[----:B0-----:R-:W-:Y:S01]  /*0250*/  STG.E.U8 desc[UR4][R2.64], R5 ;  /* 0x0000000502007986 */ /* 0x001fe2000c101104 */
[----:B------:R-:W-:Y:S05]  /*0260*/  EXIT ;  /* 0x000000000000794d */ /* 0x000fea0003800000 */
.L_x_8:
        /* <DEDUP_REMOVED lines=9> */
.L_x_11:


//--------------------- .nv.shared._Z5sobelPhS_ii --------------------------
	.section	.nv.shared._Z5sobelPhS_ii,"aw",@nobits
	.sectionflags	@""
	.align	4
.nv.shared._Z5sobelPhS_ii:
	.zero		2048


//--------------------- .nv.shared.reserved.0     --------------------------
	.section	.nv.shared.reserved.0,"aw",@nobits
	.weak		__nv_reservedSMEM_offset_0_alias
	.size		__nv_reservedSMEM_offset_0_alias, 0, 64
	.other		__nv_reservedSMEM_offset_0_alias,@"STO_CUDA_RESERVED_SHARED STV_DEFAULT"
__nv_reservedSMEM_offset_0_alias:
	.zero		0
	.zero		64


//--------------------- .nv.constant0._Z5sobelPhS_ii --------------------------
	.section	.nv.constant0._Z5sobelPhS_ii,"a",@progbits
	.sectionflags	@""
	.align	4
.nv.constant0._Z5sobelPhS_ii:
	.zero		920


//--------------------- .nv.constant0._Z12colorConvertPhS_ii --------------------------
	.section	.nv.constant0._Z12colorConvertPhS_ii,"a",@progbits
	.sectionflags	@""
	.align	4
.nv.constant0._Z12colorConvertPhS_ii:
	.zero		920


//--------------------- SYMBOLS --------------------------

	.type		.nv.reservedSmem.offset0,@object
	.size		.nv.reservedSmem.offset0,0x4
	.type		.nv.reservedSmem.cap,@object
	.size		.nv.reservedSmem.cap,0x4
